	.headerflags	@"EF_CUDA_TEXMODE_UNIFIED EF_CUDA_64BIT_ADDRESS EF_CUDA_ACCELERATORS EF_CUDA_SM90 EF_CUDA_VIRTUAL_SM(EF_CUDA_SM90)"
	.elftype	@"ET_EXEC"


//--------------------- .nv.info                  --------------------------
	.section	.nv.info,"",@"SHT_CUDA_INFO"
	.align	4


	//----- nvinfo : EIATTR_REGCOUNT
	.align		4
        /*0000*/ 	.byte	0x04, 0x2f
        /*0002*/ 	.short	(.L_1 - .L_0)
	.align		4
.L_0:
        /*0004*/ 	.word	index@(triton_poi_fused__adaptive_avg_pool2d_0)
        /*0008*/ 	.word	0x0000001c


	//----- nvinfo : EIATTR_MIN_STACK_SIZE
	.align		4
.L_1:
        /*000c*/ 	.byte	0x04, 0x12
        /*000e*/ 	.short	(.L_3 - .L_2)
	.align		4
.L_2:
        /*0010*/ 	.word	index@(triton_poi_fused__adaptive_avg_pool2d_0)
        /*0014*/ 	.word	0x00000000


	//----- nvinfo : EIATTR_FRAME_SIZE
	.align		4
.L_3:
        /*0018*/ 	.byte	0x04, 0x11
        /*001a*/ 	.short	(.L_5 - .L_4)
	.align		4
.L_4:
        /*001c*/ 	.word	index@(triton_poi_fused__adaptive_avg_pool2d_0)
        /*0020*/ 	.word	0x00000000


	//----- nvinfo : EIATTR_MIN_STACK_SIZE
	.align		4
.L_5:
        /*0024*/ 	.byte	0x04, 0x12
        /*0026*/ 	.short	(.L_7 - .L_6)
	.align		4
.L_6:
        /*0028*/ 	.word	index@(triton_poi_fused__adaptive_avg_pool2d_0)
        /*002c*/ 	.word	0x00000000
.L_7:


//--------------------- .nv.info.triton_poi_fused__adaptive_avg_pool2d_0 --------------------------
	.section	.nv.info.triton_poi_fused__adaptive_avg_pool2d_0,"",@"SHT_CUDA_INFO"
	.sectionflags	@""
	.align	4


	//----- nvinfo : EIATTR_CUDA_API_VERSION
	.align		4
        /*0000*/ 	.byte	0x04, 0x37
        /*0002*/ 	.short	(.L_9 - .L_8)
.L_8:
        /*0004*/ 	.word	0x0000007c


	//----- nvinfo : EIATTR_KPARAM_INFO
	.align		4
.L_9:
        /*0008*/ 	.byte	0x04, 0x17
        /*000a*/ 	.short	(.L_11 - .L_10)
.L_10:
        /*000c*/ 	.word	0x00000000
        /*0010*/ 	.short	0x0002
        /*0012*/ 	.short	0x0010
        /*0014*/ 	.byte	0x00, 0xf0, 0x11, 0x00


	//----- nvinfo : EIATTR_KPARAM_INFO
	.align		4
.L_11:
        /*0018*/ 	.byte	0x04, 0x17
        /*001a*/ 	.short	(.L_13 - .L_12)
.L_12:
        /*001c*/ 	.word	0x00000000
        /*0020*/ 	.short	0x0001
        /*0022*/ 	.short	0x0008
        /*0024*/ 	.byte	0x00, 0xf4, 0x21, 0x00


	//----- nvinfo : EIATTR_KPARAM_INFO
	.align		4
.L_13:
        /*0028*/ 	.byte	0x04, 0x17
        /*002a*/ 	.short	(.L_15 - .L_14)
.L_14:
        /*002c*/ 	.word	0x00000000
        /*0030*/ 	.short	0x0000
        /*0032*/ 	.short	0x0000
        /*0034*/ 	.byte	0x00, 0xf4, 0x21, 0x00


	//----- nvinfo : EIATTR_SPARSE_MMA_MASK
	.align		4
.L_15:
        /*0038*/ 	.byte	0x03, 0x50
        /*003a*/ 	.short	0x0000


	//----- nvinfo : EIATTR_MAXREG_COUNT
	.align		4
        /*003c*/ 	.byte	0x03, 0x1b
        /*003e*/ 	.short	0x00ff


	//----- nvinfo : EIATTR_EXIT_INSTR_OFFSETS
	.align		4
        /*0040*/ 	.byte	0x04, 0x1c
        /*0042*/ 	.short	(.L_17 - .L_16)


	//   ....[0]....
.L_16:
        /*0044*/ 	.word	0x000009d0


	//----- nvinfo : EIATTR_REQNTID
	.align		4
.L_17:
        /*0048*/ 	.byte	0x04, 0x10
        /*004a*/ 	.short	(.L_19 - .L_18)
.L_18:
        /*004c*/ 	.word	0x00000080
        /*0050*/ 	.word	0x00000001
        /*0054*/ 	.word	0x00000001


	//----- nvinfo : EIATTR_CBANK_PARAM_SIZE
	.align		4
.L_19:
        /*0058*/ 	.byte	0x03, 0x19
        /*005a*/ 	.short	0x0014


	//----- nvinfo : EIATTR_PARAM_CBANK
	.align		4
        /*005c*/ 	.byte	0x04, 0x0a
        /*005e*/ 	.short	(.L_21 - .L_20)
	.align		4
.L_20:
        /*0060*/ 	.word	index@(.nv.constant0.triton_poi_fused__adaptive_avg_pool2d_0)
        /*0064*/ 	.short	0x0210
        /*0066*/ 	.short	0x0014


	//----- nvinfo : EIATTR_SW_WAR
	.align		4
.L_21:
        /*0068*/ 	.byte	0x04, 0x36
        /*006a*/ 	.short	(.L_23 - .L_22)
.L_22:
        /*006c*/ 	.word	0x00000008
.L_23:


//--------------------- .nv.callgraph             --------------------------
	.section	.nv.callgraph,"",@"SHT_CUDA_CALLGRAPH"
	.align	4
	.sectionentsize	8
	.align		4
        /*0000*/ 	.word	0x00000000
	.align		4
        /*0004*/ 	.word	0xffffffff
	.align		4
        /*0008*/ 	.word	0x00000000
	.align		4
        /*000c*/ 	.word	0xfffffffe
	.align		4
        /*0010*/ 	.word	0x00000000
	.align		4
        /*0014*/ 	.word	0xfffffffd
	.align		4
        /*0018*/ 	.word	0x00000000
	.align		4
        /*001c*/ 	.word	0xfffffffc


//--------------------- .text.triton_poi_fused__adaptive_avg_pool2d_0 --------------------------
	.section	.text.triton_poi_fused__adaptive_avg_pool2d_0,"ax",@progbits
	.align	128
        .global         triton_poi_fused__adaptive_avg_pool2d_0
        .type           triton_poi_fused__adaptive_avg_pool2d_0,@function
        .size           triton_poi_fused__adaptive_avg_pool2d_0,(.L_x_1 - triton_poi_fused__adaptive_avg_pool2d_0)
        .other          triton_poi_fused__adaptive_avg_pool2d_0,@"STO_CUDA_ENTRY STV_DEFAULT"
triton_poi_fused__adaptive_avg_pool2d_0:
.text.triton_poi_fused__adaptive_avg_pool2d_0:
[----:B------:R-:W-:Y:S01]  /*0000*/  LDC R1, c[0x0][0x28] ;  /* 0x00000a00ff017b82 */ /* 0x000fe20000000800 */
[----:B------:R-:W1:Y:S01]  /*0010*/  S2R R0, SR_TID.X ;  /* 0x0000000000007919 */ /* 0x000e620000002100 */
[----:B------:R-:W-:Y:S01]  /*0020*/  ULDC.64 UR4, c[0x0][0x208] ;  /* 0x0000820000047ab9 */ /* 0x000fe20000000a00 */
[----:B------:R-:W2:Y:S01]  /*0030*/  S2R R3, SR_CTAID.X ;  /* 0x0000000000037919 */ /* 0x000ea20000002500 */
[----:B-1----:R-:W-:-:S05]  /*0040*/  IMAD.SHL.U32 R0, R0, 0x2, RZ ;  /* 0x0000000200007824 */ /* 0x002fca00078e00ff */
[----:B------:R-:W-:-:S05]  /*0050*/  LOP3.LUT R0, R0, 0xfe, RZ, 0xc0, !PT ;  /* 0x000000fe00007812 */ /* 0x000fca00078ec0ff */
[----:B--2---:R-:W-:-:S04]  /*0060*/  IMAD R0, R3, 0x100, R0 ;  /* 0x0000010003007824 */ /* 0x004fc800078e0200 */
[----:B------:R-:W-:-:S04]  /*0070*/  IMAD.HI R3, R0, 0x2aaaaaab, RZ ;  /* 0x2aaaaaab00037827 */ /* 0x000fc800078e02ff */
[----:B------:R-:W-:Y:S01]  /*0080*/  VIADD R2, R0, 0x1 ;  /* 0x0000000100027836 */ /* 0x000fe20000000000 */
[----:B------:R-:W-:-:S03]  /*0090*/  SHF.R.U32.HI R4, RZ, 0x1f, R3 ;  /* 0x0000001fff047819 */ /* 0x000fc60000011603 */
[----:B------:R-:W-:Y:S01]  /*00a0*/  IMAD.HI R5, R2, 0x2aaaaaab, RZ ;  /* 0x2aaaaaab02057827 */ /* 0x000fe200078e02ff */
[----:B------:R-:W-:-:S04]  /*00b0*/  LEA.HI.SX32 R3, R3, R4, 0x1e ;  /* 0x0000000403037211 */ /* 0x000fc800078ff2ff */
[----:B------:R-:W-:-:S04]  /*00c0*/  SHF.R.U32.HI R4, RZ, 0x1f, R5 ;  /* 0x0000001fff047819 */ /* 0x000fc80000011605 */
[----:B------:R-:W-:Y:S01]  /*00d0*/  LEA.HI R5, R5, R4, RZ, 0x1e ;  /* 0x0000000405057211 */ /* 0x000fe200078ff0ff */
[C---:B------:R-:W-:Y:S02]  /*00e0*/  IMAD R4, R3.reuse, -0x18, R0 ;  /* 0xffffffe803047824 */ /* 0x040fe400078e0200 */
[----:B------:R-:W-:Y:S02]  /*00f0*/  IMAD.SHL.U32 R3, R3, 0x10, RZ ;  /* 0x0000001003037824 */ /* 0x000fe400078e00ff */
[----:B------:R-:W-:Y:S01]  /*0100*/  IMAD R5, R5, -0x18, R2 ;  /* 0xffffffe805057824 */ /* 0x000fe200078e0202 */
[C---:B------:R-:W-:Y:S02]  /*0110*/  LEA R2, R4.reuse, 0x1b, 0x2 ;  /* 0x0000001b04027811 */ /* 0x040fe400078e10ff */
[----:B------:R-:W-:Y:S02]  /*0120*/  PRMT R4, R4, 0x8880, RZ ;  /* 0x0000888004047816 */ /* 0x000fe400000000ff */
[----:B------:R-:W-:-:S02]  /*0130*/  PRMT R6, R2, 0x8880, RZ ;  /* 0x0000888002067816 */ /* 0x000fc400000000ff */
[C---:B------:R-:W-:Y:S02]  /*0140*/  LEA R2, R5.reuse, 0x1b, 0x2 ;  /* 0x0000001b05027811 */ /* 0x040fe400078e10ff */
[----:B------:R-:W-:Y:S01]  /*0150*/  PRMT R7, R5, 0x8880, RZ ;  /* 0x0000888005077816 */ /* 0x000fe200000000ff */
[----:B------:R-:W-:Y:S01]  /*0160*/  IMAD.MOV.U32 R5, RZ, RZ, R6 ;  /* 0x000000ffff057224 */ /* 0x000fe200078e0006 */
[----:B------:R-:W-:Y:S01]  /*0170*/  PRMT R6, R2, 0x8880, RZ ;  /* 0x0000888002067816 */ /* 0x000fe200000000ff */
[----:B------:R-:W-:Y:S02]  /*0180*/  IMAD R2, R4, 0x2aab, RZ ;  /* 0x00002aab04027824 */ /* 0x000fe400078e02ff */
[----:B------:R-:W-:Y:S02]  /*0190*/  IMAD.MOV.U32 R4, RZ, RZ, R7 ;  /* 0x000000ffff047224 */ /* 0x000fe400078e0007 */
[----:B------:R-:W-:Y:S01]  /*01a0*/  IMAD.MOV.U32 R7, RZ, RZ, R6 ;  /* 0x000000ffff077224 */ /* 0x000fe200078e0006 */
[----:B------:R-:W-:Y:S01]  /*01b0*/  SHF.R.S32.HI R2, RZ, 0x10, R2 ;  /* 0x00000010ff027819 */ /* 0x000fe20000011402 */
[----:B------:R-:W-:-:S02]  /*01c0*/  IMAD R5, R5, 0x2aab, RZ ;  /* 0x00002aab05057824 */ /* 0x000fc400078e02ff */
[----:B------:R-:W-:Y:S01]  /*01d0*/  IMAD R6, R4, 0x2aab, RZ ;  /* 0x00002aab04067824 */ /* 0x000fe200078e02ff */
[----:B------:R-:W-:Y:S01]  /*01e0*/  LOP3.LUT R8, R2, 0xffff, RZ, 0xc0, !PT ;  /* 0x0000ffff02087812 */ /* 0x000fe200078ec0ff */
[----:B------:R-:W-:Y:S01]  /*01f0*/  IMAD R11, R7, 0x2aab, RZ ;  /* 0x00002aab070b7824 */ /* 0x000fe200078e02ff */
[--C-:B------:R-:W-:Y:S02]  /*0200*/  SHF.R.S32.HI R4, RZ, 0x10, R5.reuse ;  /* 0x00000010ff047819 */ /* 0x100fe40000011405 */
[----:B------:R-:W-:Y:S02]  /*0210*/  SHF.R.S32.HI R7, RZ, 0x12, R5 ;  /* 0x00000012ff077819 */ /* 0x000fe40000011405 */
[----:B------:R-:W-:Y:S02]  /*0220*/  SHF.R.S32.HI R6, RZ, 0x10, R6 ;  /* 0x00000010ff067819 */ /* 0x000fe40000011406 */
[----:B------:R-:W-:Y:S02]  /*0230*/  SHF.R.S32.HI R5, RZ, 0x10, R11 ;  /* 0x00000010ff057819 */ /* 0x000fe4000001140b */
[----:B------:R-:W-:-:S02]  /*0240*/  LOP3.LUT R9, R4, 0xffff, RZ, 0xc0, !PT ;  /* 0x0000ffff04097812 */ /* 0x000fc400078ec0ff */
[----:B------:R-:W-:Y:S02]  /*0250*/  SHF.R.U32.HI R4, RZ, 0xf, R8 ;  /* 0x0000000fff047819 */ /* 0x000fe40000011608 */
[----:B------:R-:W-:Y:S02]  /*0260*/  LOP3.LUT R8, R6, 0xffff, RZ, 0xc0, !PT ;  /* 0x0000ffff06087812 */ /* 0x000fe400078ec0ff */
[----:B------:R-:W-:Y:S02]  /*0270*/  LOP3.LUT R10, R5, 0xffff, RZ, 0xc0, !PT ;  /* 0x0000ffff050a7812 */ /* 0x000fe400078ec0ff */
[----:B------:R-:W-:Y:S02]  /*0280*/  SHF.R.U32.HI R5, RZ, 0xf, R9 ;  /* 0x0000000fff057819 */ /* 0x000fe40000011609 */
[----:B------:R-:W-:Y:S02]  /*0290*/  PRMT R12, R2, 0x5410, R7 ;  /* 0x00005410020c7816 */ /* 0x000fe40000000007 */
[----:B------:R-:W-:-:S02]  /*02a0*/  SHF.R.S32.HI R11, RZ, 0x12, R11 ;  /* 0x00000012ff0b7819 */ /* 0x000fc4000001140b */
[----:B------:R-:W-:Y:S02]  /*02b0*/  SHF.R.U32.HI R2, RZ, 0xf, R8 ;  /* 0x0000000fff027819 */ /* 0x000fe40000011608 */
[----:B------:R-:W-:Y:S02]  /*02c0*/  SHF.R.U32.HI R9, RZ, 0xf, R10 ;  /* 0x0000000fff097819 */ /* 0x000fe4000001160a */
[----:B------:R-:W-:Y:S02]  /*02d0*/  PRMT R5, R4, 0x5410, R5 ;  /* 0x0000541004057816 */ /* 0x000fe40000000005 */
[----:B------:R-:W-:Y:S02]  /*02e0*/  PRMT R11, R6, 0x5410, R11 ;  /* 0x00005410060b7816 */ /* 0x000fe4000000000b */
[----:B------:R-:W-:Y:S01]  /*02f0*/  PRMT R2, R2, 0x5410, R9 ;  /* 0x0000541002027816 */ /* 0x000fe20000000009 */
[----:B------:R-:W1:Y:S01]  /*0300*/  LDC.64 R6, c[0x0][0x210] ;  /* 0x00008400ff067b82 */ /* 0x000e620000000a00 */
[----:B------:R-:W-:-:S03]  /*0310*/  VIADD.16x2 R8, R12, R5 ;  /* 0x000000050c087236 */ /* 0x000fc60000000200 */
[----:B------:R-:W-:Y:S02]  /*0320*/  VIADD.16x2 R13, R11, R2 ;  /* 0x000000020b0d7236 */ /* 0x000fe40000000200 */
[C---:B------:R-:W-:Y:S02]  /*0330*/  PRMT R9, R8.reuse, 0x7632, R9 ;  /* 0x0000763208097816 */ /* 0x040fe40000000009 */
[----:B------:R-:W-:Y:S02]  /*0340*/  PRMT R4, R8, 0x8880, RZ ;  /* 0x0000888008047816 */ /* 0x000fe400000000ff */
[C---:B------:R-:W-:Y:S02]  /*0350*/  PRMT R12, R13.reuse, 0x7632, R12 ;  /* 0x000076320d0c7816 */ /* 0x040fe4000000000c */
[----:B------:R-:W-:Y:S01]  /*0360*/  PRMT R11, R13, 0x8880, RZ ;  /* 0x000088800d0b7816 */ /* 0x000fe200000000ff */
[----:B------:R-:W-:Y:S01]  /*0370*/  IMAD R5, R4, 0x4, R3 ;  /* 0x0000000404057824 */ /* 0x000fe200078e0203 */
[----:B------:R-:W-:-:S02]  /*0380*/  PRMT R2, R9, 0x8880, RZ ;  /* 0x0000888009027816 */ /* 0x000fc400000000ff */
[----:B------:R-:W-:Y:S01]  /*0390*/  PRMT R10, R12, 0x8880, RZ ;  /* 0x000088800c0a7816 */ /* 0x000fe200000000ff */
[C---:B------:R-:W-:Y:S01]  /*03a0*/  IMAD R3, R11.reuse, 0x4, R3 ;  /* 0x000000040b037824 */ /* 0x040fe200078e0203 */
[----:B------:R-:W-:Y:S02]  /*03b0*/  ISETP.GE.AND P3, PT, R4, R2, PT ;  /* 0x000000020400720c */ /* 0x000fe40003f66270 */
[----:B------:R-:W-:Y:S02]  /*03c0*/  ISETP.GE.AND P2, PT, R11, R10, PT ;  /* 0x0000000a0b00720c */ /* 0x000fe40003f46270 */
[----:B------:R-:W-:Y:S01]  /*03d0*/  LOP3.LUT R11, R8, 0xffff, RZ, 0xc0, !PT ;  /* 0x0000ffff080b7812 */ /* 0x000fe200078ec0ff */
[----:B-1----:R-:W-:Y:S01]  /*03e0*/  IMAD.WIDE R4, R5, 0x4, R6 ;  /* 0x0000000405047825 */ /* 0x002fe200078e0206 */
[----:B------:R-:W-:Y:S02]  /*03f0*/  LOP3.LUT R13, R13, 0xffff, RZ, 0xc0, !PT ;  /* 0x0000ffff0d0d7812 */ /* 0x000fe400078ec0ff */
[----:B------:R-:W-:-:S02]  /*0400*/  PRMT R23, R11, 0x8880, RZ ;  /* 0x000088800b177816 */ /* 0x000fc400000000ff */
[----:B------:R-:W-:Y:S02]  /*0410*/  CS2R R10, SRZ ;  /* 0x00000000000a7805 */ /* 0x000fe4000001ff00 */
[----:B------:R-:W-:Y:S01]  /*0420*/  LOP3.LUT R12, R12, 0xffff, RZ, 0xc0, !PT ;  /* 0x0000ffff0c0c7812 */ /* 0x000fe200078ec0ff */
[----:B------:R-:W-:Y:S01]  /*0430*/  IMAD.WIDE R2, R3, 0x4, R6 ;  /* 0x0000000403027825 */ /* 0x000fe200078e0206 */
[----:B------:R-:W-:Y:S02]  /*0440*/  PRMT R13, R13, 0x8880, RZ ;  /* 0x000088800d0d7816 */ /* 0x000fe400000000ff */
[----:B------:R-:W-:Y:S02]  /*0450*/  CS2R R6, SRZ ;  /* 0x0000000000067805 */ /* 0x000fe4000001ff00 */
[----:B------:R-:W-:Y:S01]  /*0460*/  LOP3.LUT R14, R9, 0xffff, RZ, 0xc0, !PT ;  /* 0x0000ffff090e7812 */ /* 0x000fe200078ec0ff */
[----:B------:R-:W2:Y:S01]  /*0470*/  @!P3 LDG.E.EL R10, desc[UR4][R4.64] ;  /* 0x00000004040ab981 */ /* 0x000ea2000c2e1900 */
[----:B------:R-:W-:Y:S01]  /*0480*/  VIADD R23, R23, 0x1 ;  /* 0x0000000117177836 */ /* 0x000fe20000000000 */
[----:B------:R-:W-:Y:S01]  /*0490*/  PRMT R24, R12, 0x8880, RZ ;  /* 0x000088800c187816 */ /* 0x000fe200000000ff */
[----:B------:R-:W-:Y:S01]  /*04a0*/  IMAD.MOV.U32 R12, RZ, RZ, R13 ;  /* 0x000000ffff0c7224 */ /* 0x000fe200078e000d */
[----:B------:R-:W-:Y:S01]  /*04b0*/  PRMT R22, R14, 0x8880, RZ ;  /* 0x000088800e167816 */ /* 0x000fe200000000ff */
[----:B------:R-:W3:Y:S01]  /*04c0*/  @!P3 LDG.E.EL R7, desc[UR4][R4.64+0x4] ;  /* 0x000004040407b981 */ /* 0x000ee2000c2e1900 */
[----:B------:R-:W-:Y:S01]  /*04d0*/  CS2R R20, SRZ ;  /* 0x0000000000147805 */ /* 0x000fe2000001ff00 */
[----:B------:R-:W-:Y:S01]  /*04e0*/  VIADD R25, R12, 0x1 ;  /* 0x000000010c197836 */ /* 0x000fe20000000000 */
[----:B------:R-:W-:-:S02]  /*04f0*/  ISETP.GE.AND P1, PT, R23, R22, PT ;  /* 0x000000161700720c */ /* 0x000fc40003f26270 */
[----:B------:R-:W-:Y:S02]  /*0500*/  CS2R R8, SRZ ;  /* 0x0000000000087805 */ /* 0x000fe4000001ff00 */
[----:B------:R-:W-:Y:S01]  /*0510*/  CS2R R18, SRZ ;  /* 0x0000000000127805 */ /* 0x000fe2000001ff00 */
[----:B------:R-:W4:Y:S01]  /*0520*/  @!P3 LDG.E.EL R6, desc[UR4][R4.64+0x8] ;  /* 0x000008040406b981 */ /* 0x000f22000c2e1900 */
[----:B------:R-:W-:-:S03]  /*0530*/  ISETP.GE.AND P0, PT, R25, R24, PT ;  /* 0x000000181900720c */ /* 0x000fc60003f06270 */
[----:B------:R-:W5:Y:S04]  /*0540*/  @!P2 LDG.E.EL R11, desc[UR4][R2.64] ;  /* 0x00000004020ba981 */ /* 0x000f68000c2e1900 */
[----:B------:R-:W5:Y:S04]  /*0550*/  @!P2 LDG.E.EL R21, desc[UR4][R2.64+0x4] ;  /* 0x000004040215a981 */ /* 0x000f68000c2e1900 */
[----:B------:R-:W5:Y:S04]  /*0560*/  @!P3 LDG.E.EL R8, desc[UR4][R4.64+0xc] ;  /* 0x00000c040408b981 */ /* 0x000f68000c2e1900 */
[----:B------:R-:W5:Y:S04]  /*0570*/  @!P2 LDG.E.EL R18, desc[UR4][R2.64+0x8] ;  /* 0x000008040212a981 */ /* 0x000f68000c2e1900 */
[----:B------:R-:W5:Y:S01]  /*0580*/  @!P2 LDG.E.EL R20, desc[UR4][R2.64+0xc] ;  /* 0x00000c040214a981 */ /* 0x000f62000c2e1900 */
[----:B------:R-:W-:-:S03]  /*0590*/  CS2R R12, SRZ ;  /* 0x00000000000c7805 */ /* 0x000fc6000001ff00 */
[----:B------:R-:W5:Y:S01]  /*05a0*/  @!P1 LDG.E.EL R9, desc[UR4][R4.64+0x10] ;  /* 0x0000100404099981 */ /* 0x000f62000c2e1900 */
[----:B------:R-:W-:-:S03]  /*05b0*/  CS2R R14, SRZ ;  /* 0x00000000000e7805 */ /* 0x000fc6000001ff00 */
[----:B------:R-:W5:Y:S01]  /*05c0*/  @!P0 LDG.E.EL R12, desc[UR4][R2.64+0x10] ;  /* 0x00001004020c8981 */ /* 0x000f62000c2e1900 */
[----:B------:R-:W-:-:S03]  /*05d0*/  CS2R R16, SRZ ;  /* 0x0000000000107805 */ /* 0x000fc6000001ff00 */
[----:B------:R-:W5:Y:S04]  /*05e0*/  @!P1 LDG.E.EL R19, desc[UR4][R4.64+0x14] ;  /* 0x0000140404139981 */ /* 0x000f68000c2e1900 */
[----:B------:R-:W5:Y:S04]  /*05f0*/  @!P0 LDG.E.EL R14, desc[UR4][R2.64+0x14] ;  /* 0x00001404020e8981 */ /* 0x000f68000c2e1900 */
[----:B------:R-:W5:Y:S04]  /*0600*/  @!P1 LDG.E.EL R13, desc[UR4][R4.64+0x18] ;  /* 0x00001804040d9981 */ /* 0x000f68000c2e1900 */
[----:B------:R-:W5:Y:S04]  /*0610*/  @!P0 LDG.E.EL R15, desc[UR4][R2.64+0x18] ;  /* 0x00001804020f8981 */ /* 0x000f68000c2e1900 */
[----:B------:R-:W5:Y:S04]  /*0620*/  @!P1 LDG.E.EL R16, desc[UR4][R4.64+0x1c] ;  /* 0x00001c0404109981 */ /* 0x000f68000c2e1900 */
[----:B------:R5:W5:Y:S01]  /*0630*/  @!P0 LDG.E.EL R17, desc[UR4][R2.64+0x1c] ;  /* 0x00001c0402118981 */ /* 0x000b62000c2e1900 */
[----:B------:R-:W-:-:S04]  /*0640*/  ISETP.LT.AND P4, PT, R23, R22, PT ;  /* 0x000000161700720c */ /* 0x000fc80003f81270 */
[----:B------:R-:W-:Y:S02]  /*0650*/  SEL R22, RZ, 0x3f800000, !P4 ;  /* 0x3f800000ff167807 */ /* 0x000fe40006000000 */
[----:B------:R-:W-:Y:S02]  /*0660*/  ISETP.LT.AND P4, PT, R25, R24, PT ;  /* 0x000000181900720c */ /* 0x000fe40003f81270 */
[----:B------:R-:W-:Y:S02]  /*0670*/  FSEL R25, RZ, 4, P2 ;  /* 0x40800000ff197808 */ /* 0x000fe40001000000 */
[----:B------:R-:W-:-:S05]  /*0680*/  FSEL R23, RZ, 4, P3 ;  /* 0x40800000ff177808 */ /* 0x000fca0001800000 */
[----:B------:R-:W-:-:S04]  /*0690*/  FADD R23, R23, R22 ;  /* 0x0000001617177221 */ /* 0x000fc80000000000 */
[----:B------:R-:W-:-:S04]  /*06a0*/  FADD R23, R22, R23 ;  /* 0x0000001716177221 */ /* 0x000fc80000000000 */
[----:B------:R-:W-:-:S04]  /*06b0*/  FADD R23, R22, R23 ;  /* 0x0000001716177221 */ /* 0x000fc80000000000 */
[----:B------:R-:W-:Y:S01]  /*06c0*/  FADD R22, R22, R23 ;  /* 0x0000001716167221 */ /* 0x000fe20000000000 */
[----:B--2---:R-:W-:Y:S02]  /*06d0*/  SEL R24, R10, RZ, !P3 ;  /* 0x000000ff0a187207 */ /* 0x004fe40005800000 */
[----:B------:R-:W-:-:S05]  /*06e0*/  SEL R10, RZ, 0x3f800000, !P4 ;  /* 0x3f800000ff0a7807 */ /* 0x000fca0006000000 */
[----:B------:R-:W-:-:S04]  /*06f0*/  FADD R25, R25, R10 ;  /* 0x0000000a19197221 */ /* 0x000fc80000000000 */
[----:B------:R-:W-:Y:S01]  /*0700*/  FADD R25, R10, R25 ;  /* 0x000000190a197221 */ /* 0x000fe20000000000 */
[----:B---3--:R-:W-:-:S03]  /*0710*/  SEL R7, R7, RZ, !P3 ;  /* 0x000000ff07077207 */ /* 0x008fc60005800000 */
[----:B------:R-:W-:Y:S01]  /*0720*/  FADD R25, R10, R25 ;  /* 0x000000190a197221 */ /* 0x000fe20000000000 */
[----:B----4-:R-:W-:Y:S01]  /*0730*/  SEL R6, R6, RZ, !P3 ;  /* 0x000000ff06067207 */ /* 0x010fe20005800000 */
[----:B------:R-:W-:Y:S02]  /*0740*/  FADD R7, R24, R7 ;  /* 0x0000000718077221 */ /* 0x000fe40000000000 */
[----:B------:R-:W-:Y:S01]  /*0750*/  FADD R10, R10, R25 ;  /* 0x000000190a0a7221 */ /* 0x000fe20000000000 */
[----:B-----5:R-:W-:Y:S02]  /*0760*/  SEL R2, R11, RZ, !P2 ;  /* 0x000000ff0b027207 */ /* 0x020fe40005000000 */
[----:B------:R-:W-:Y:S01]  /*0770*/  SEL R21, R21, RZ, !P2 ;  /* 0x000000ff15157207 */ /* 0x000fe20005000000 */
[----:B------:R-:W-:Y:S01]  /*0780*/  FADD R6, R7, R6 ;  /* 0x0000000607067221 */ /* 0x000fe20000000000 */
[----:B------:R-:W-:Y:S02]  /*0790*/  SEL R3, R8, RZ, !P3 ;  /* 0x000000ff08037207 */ /* 0x000fe40005800000 */
[----:B------:R-:W-:Y:S01]  /*07a0*/  SEL R18, R18, RZ, !P2 ;  /* 0x000000ff12127207 */ /* 0x000fe20005000000 */
[----:B------:R-:W-:Y:S01]  /*07b0*/  FADD R21, R2, R21 ;  /* 0x0000001502157221 */ /* 0x000fe20000000000 */
[----:B------:R-:W-:-:S02]  /*07c0*/  FSETP.GEU.AND P3, PT, R22, 1.175494350822287508e-38, PT ;  /* 0x008000001600780b */ /* 0x000fc40003f6e000 */
[----:B------:R-:W-:Y:S02]  /*07d0*/  SEL R20, R20, RZ, !P2 ;  /* 0x000000ff14147207 */ /* 0x000fe40005000000 */
[----:B------:R-:W-:Y:S01]  /*07e0*/  FSETP.GEU.AND P2, PT, R10, 1.175494350822287508e-38, PT ;  /* 0x008000000a00780b */ /* 0x000fe20003f4e000 */
[----:B------:R-:W-:Y:S01]  /*07f0*/  FADD R3, R6, R3 ;  /* 0x0000000306037221 */ /* 0x000fe20000000000 */
[----:B------:R-:W-:Y:S01]  /*0800*/  SEL R2, R9, RZ, !P1 ;  /* 0x000000ff09027207 */ /* 0x000fe20004800000 */
[----:B------:R-:W-:Y:S01]  /*0810*/  FADD R21, R21, R18 ;  /* 0x0000001215157221 */ /* 0x000fe20000000000 */
[----:B------:R-:W-:-:S03]  /*0820*/  SEL R12, R12, RZ, !P0 ;  /* 0x000000ff0c0c7207 */ /* 0x000fc60004000000 */
[----:B------:R-:W-:Y:S01]  /*0830*/  FADD R4, R3, R2 ;  /* 0x0000000203047221 */ /* 0x000fe20000000000 */
[----:B------:R-:W-:Y:S01]  /*0840*/  FADD R21, R21, R20 ;  /* 0x0000001415157221 */ /* 0x000fe20000000000 */
[----:B------:R-:W1:Y:S01]  /*0850*/  LDC.64 R2, c[0x0][0x218] ;  /* 0x00008600ff027b82 */ /* 0x000e620000000a00 */
[----:B------:R-:W-:Y:S01]  /*0860*/  SEL R19, R19, RZ, !P1 ;  /* 0x000000ff13137207 */ /* 0x000fe20004800000 */
[----:B------:R-:W-:Y:S01]  /*0870*/  @!P3 FMUL R22, R22, 16777216 ;  /* 0x4b8000001616b820 */ /* 0x000fe20000400000 */
[----:B------:R-:W-:Y:S01]  /*0880*/  FADD R21, R21, R12 ;  /* 0x0000000c15157221 */ /* 0x000fe20000000000 */
[----:B------:R-:W-:Y:S01]  /*0890*/  @!P2 FMUL R10, R10, 16777216 ;  /* 0x4b8000000a0aa820 */ /* 0x000fe20000400000 */
[----:B------:R-:W-:Y:S01]  /*08a0*/  SEL R14, R14, RZ, !P0 ;  /* 0x000000ff0e0e7207 */ /* 0x000fe20004000000 */
[----:B------:R-:W-:Y:S01]  /*08b0*/  FADD R4, R4, R19 ;  /* 0x0000001304047221 */ /* 0x000fe20000000000 */
[----:B------:R-:W2:Y:S01]  /*08c0*/  MUFU.RCP R5, R22 ;  /* 0x0000001600057308 */ /* 0x000ea20000001000 */
[----:B------:R-:W-:-:S02]  /*08d0*/  SEL R13, R13, RZ, !P1 ;  /* 0x000000ff0d0d7207 */ /* 0x000fc40004800000 */
[----:B------:R-:W-:Y:S01]  /*08e0*/  FADD R14, R21, R14 ;  /* 0x0000000e150e7221 */ /* 0x000fe20000000000 */
[----:B------:R-:W-:-:S04]  /*08f0*/  SEL R15, R15, RZ, !P0 ;  /* 0x000000ff0f0f7207 */ /* 0x000fc80004000000 */
[----:B------:R-:W3:Y:S01]  /*0900*/  MUFU.RCP R10, R10 ;  /* 0x0000000a000a7308 */ /* 0x000ee20000001000 */
[----:B------:R-:W-:Y:S01]  /*0910*/  FADD R4, R4, R13 ;  /* 0x0000000d04047221 */ /* 0x000fe20000000000 */
[----:B------:R-:W-:Y:S01]  /*0920*/  SEL R7, R16, RZ, !P1 ;  /* 0x000000ff10077207 */ /* 0x000fe20004800000 */
[----:B------:R-:W-:Y:S01]  /*0930*/  FADD R14, R14, R15 ;  /* 0x0000000f0e0e7221 */ /* 0x000fe20000000000 */
[----:B------:R-:W-:-:S03]  /*0940*/  SEL R17, R17, RZ, !P0 ;  /* 0x000000ff11117207 */ /* 0x000fc60004000000 */
[----:B------:R-:W-:Y:S02]  /*0950*/  FADD R4, R4, R7 ;  /* 0x0000000704047221 */ /* 0x000fe40000000000 */
[----:B------:R-:W-:Y:S02]  /*0960*/  FADD R17, R14, R17 ;  /* 0x000000110e117221 */ /* 0x000fe40000000000 */
[----:B------:R-:W-:Y:S02]  /*0970*/  @!P3 FMUL R4, R4, 16777216 ;  /* 0x4b8000000404b820 */ /* 0x000fe40000400000 */
[----:B------:R-:W-:Y:S02]  /*0980*/  @!P2 FMUL R17, R17, 16777216 ;  /* 0x4b8000001111a820 */ /* 0x000fe40000400000 */
[----:B--2---:R-:W-:Y:S01]  /*0990*/  FMUL R4, R5, R4 ;  /* 0x0000000405047220 */ /* 0x004fe20000400000 */
[----:B-1----:R-:W-:-:S04]  /*09a0*/  IMAD.WIDE R2, R0, 0x4, R2 ;  /* 0x0000000400027825 */ /* 0x002fc800078e0202 */
[----:B---3--:R-:W-:-:S05]  /*09b0*/  FMUL R5, R10, R17 ;  /* 0x000000110a057220 */ /* 0x008fca0000400000 */
[----:B------:R-:W-:Y:S01]  /*09c0*/  STG.E.64 desc[UR4][R2.64], R4 ;  /* 0x0000000402007986 */ /* 0x000fe2000c101b04 */
[----:B------:R-:W-:Y:S05]  /*09d0*/  EXIT ;  /* 0x000000000000794d */ /* 0x000fea0003800000 */
.L_x_0:
[----:B------:R-:W-:-:S00]  /*09e0*/  BRA `(.L_x_0) ;  /* 0xfffffffc00fc7947 */ /* 0x000fc0000383ffff */
[----:B------:R-:W-:-:S00]  /*09f0*/  NOP ;  /* 0x0000000000007918 */ /* 0x000fc00000000000 */
        /* <DEDUP_REMOVED lines=8> */
.L_x_1:


//--------------------- .nv.constant0.triton_poi_fused__adaptive_avg_pool2d_0 --------------------------
	.section	.nv.constant0.triton_poi_fused__adaptive_avg_pool2d_0,"a",@progbits
	.sectionflags	@""
	.align	4
.nv.constant0.triton_poi_fused__adaptive_avg_pool2d_0:
	.zero		548
